	.headerflags	@"EF_CUDA_TEXMODE_UNIFIED EF_CUDA_64BIT_ADDRESS EF_CUDA_ACCELERATORS EF_CUDA_SM90 EF_CUDA_VIRTUAL_SM(EF_CUDA_SM90)"
	.elftype	@"ET_EXEC"


//--------------------- .nv.info                  --------------------------
	.section	.nv.info,"",@"SHT_CUDA_INFO"
	.align	4


	//----- nvinfo : EIATTR_REGCOUNT
	.align		4
        /*0000*/ 	.byte	0x04, 0x2f
        /*0002*/ 	.short	(.L_3 - .L_2)
	.align		4
.L_2:
        /*0004*/ 	.word	index@(triton_poi_fused__native_batch_norm_legit_no_training_1)
        /*0008*/ 	.word	0x00000021


	//----- nvinfo : EIATTR_MIN_STACK_SIZE
	.align		4
.L_3:
        /*000c*/ 	.byte	0x04, 0x12
        /*000e*/ 	.short	(.L_5 - .L_4)
	.align		4
.L_4:
        /*0010*/ 	.word	index@(triton_poi_fused__native_batch_norm_legit_no_training_1)
        /*0014*/ 	.word	0x00000000


	//----- nvinfo : EIATTR_FRAME_SIZE
	.align		4
.L_5:
        /*0018*/ 	.byte	0x04, 0x11
        /*001a*/ 	.short	(.L_7 - .L_6)
	.align		4
.L_6:
        /*001c*/ 	.word	index@(triton_poi_fused__native_batch_norm_legit_no_training_1)
        /*0020*/ 	.word	0x00000000


	//----- nvinfo : EIATTR_MIN_STACK_SIZE
	.align		4
.L_7:
        /*0024*/ 	.byte	0x04, 0x12
        /*0026*/ 	.short	(.L_9 - .L_8)
	.align		4
.L_8:
        /*0028*/ 	.word	index@(triton_poi_fused__native_batch_norm_legit_no_training_1)
        /*002c*/ 	.word	0x00000000
.L_9:


//--------------------- .nv.info.triton_poi_fused__native_batch_norm_legit_no_training_1 --------------------------
	.section	.nv.info.triton_poi_fused__native_batch_norm_legit_no_training_1,"",@"SHT_CUDA_INFO"
	.sectionflags	@""
	.align	4


	//----- nvinfo : EIATTR_CUDA_API_VERSION
	.align		4
        /*0000*/ 	.byte	0x04, 0x37
        /*0002*/ 	.short	(.L_11 - .L_10)
.L_10:
        /*0004*/ 	.word	0x0000007c


	//----- nvinfo : EIATTR_KPARAM_INFO
	.align		4
.L_11:
        /*0008*/ 	.byte	0x04, 0x17
        /*000a*/ 	.short	(.L_13 - .L_12)
.L_12:
        /*000c*/ 	.word	0x00000000
        /*0010*/ 	.short	0x0006
        /*0012*/ 	.short	0x0030
        /*0014*/ 	.byte	0x00, 0xf0, 0x11, 0x00


	//----- nvinfo : EIATTR_KPARAM_INFO
	.align		4
.L_13:
        /*0018*/ 	.byte	0x04, 0x17
        /*001a*/ 	.short	(.L_15 - .L_14)
.L_14:
        /*001c*/ 	.word	0x00000000
        /*0020*/ 	.short	0x0005
        /*0022*/ 	.short	0x0028
        /*0024*/ 	.byte	0x00, 0xf4, 0x21, 0x00


	//----- nvinfo : EIATTR_KPARAM_INFO
	.align		4
.L_15:
        /*0028*/ 	.byte	0x04, 0x17
        /*002a*/ 	.short	(.L_17 - .L_16)
.L_16:
        /*002c*/ 	.word	0x00000000
        /*0030*/ 	.short	0x0004
        /*0032*/ 	.short	0x0020
        /*0034*/ 	.byte	0x00, 0xf4, 0x21, 0x00


	//----- nvinfo : EIATTR_KPARAM_INFO
	.align		4
.L_17:
        /*0038*/ 	.byte	0x04, 0x17
        /*003a*/ 	.short	(.L_19 - .L_18)
.L_18:
        /*003c*/ 	.word	0x00000000
        /*0040*/ 	.short	0x0003
        /*0042*/ 	.short	0x0018
        /*0044*/ 	.byte	0x00, 0xf4, 0x21, 0x00


	//----- nvinfo : EIATTR_KPARAM_INFO
	.align		4
.L_19:
        /*0048*/ 	.byte	0x04, 0x17
        /*004a*/ 	.short	(.L_21 - .L_20)
.L_20:
        /*004c*/ 	.word	0x00000000
        /*0050*/ 	.short	0x0002
        /*0052*/ 	.short	0x0010
        /*0054*/ 	.byte	0x00, 0xf4, 0x21, 0x00


	//----- nvinfo : EIATTR_KPARAM_INFO
	.align		4
.L_21:
        /*0058*/ 	.byte	0x04, 0x17
        /*005a*/ 	.short	(.L_23 - .L_22)
.L_22:
        /*005c*/ 	.word	0x00000000
        /*0060*/ 	.short	0x0001
        /*0062*/ 	.short	0x0008
        /*0064*/ 	.byte	0x00, 0xf4, 0x21, 0x00


	//----- nvinfo : EIATTR_KPARAM_INFO
	.align		4
.L_23:
        /*0068*/ 	.byte	0x04, 0x17
        /*006a*/ 	.short	(.L_25 - .L_24)
.L_24:
        /*006c*/ 	.word	0x00000000
        /*0070*/ 	.short	0x0000
        /*0072*/ 	.short	0x0000
        /*0074*/ 	.byte	0x00, 0xf4, 0x21, 0x00


	//----- nvinfo : EIATTR_SPARSE_MMA_MASK
	.align		4
.L_25:
        /*0078*/ 	.byte	0x03, 0x50
        /*007a*/ 	.short	0x0000


	//----- nvinfo : EIATTR_MAXREG_COUNT
	.align		4
        /*007c*/ 	.byte	0x03, 0x1b
        /*007e*/ 	.short	0x00ff


	//----- nvinfo : EIATTR_EXIT_INSTR_OFFSETS
	.align		4
        /*0080*/ 	.byte	0x04, 0x1c
        /*0082*/ 	.short	(.L_27 - .L_26)


	//   ....[0]....
.L_26:
        /*0084*/ 	.word	0x00000950


	//----- nvinfo : EIATTR_REQNTID
	.align		4
.L_27:
        /*0088*/ 	.byte	0x04, 0x10
        /*008a*/ 	.short	(.L_29 - .L_28)
.L_28:
        /*008c*/ 	.word	0x00000080
        /*0090*/ 	.word	0x00000001
        /*0094*/ 	.word	0x00000001


	//----- nvinfo : EIATTR_CBANK_PARAM_SIZE
	.align		4
.L_29:
        /*0098*/ 	.byte	0x03, 0x19
        /*009a*/ 	.short	0x0034


	//----- nvinfo : EIATTR_PARAM_CBANK
	.align		4
        /*009c*/ 	.byte	0x04, 0x0a
        /*009e*/ 	.short	(.L_31 - .L_30)
	.align		4
.L_30:
        /*00a0*/ 	.word	index@(.nv.constant0.triton_poi_fused__native_batch_norm_legit_no_training_1)
        /*00a4*/ 	.short	0x0210
        /*00a6*/ 	.short	0x0034


	//----- nvinfo : EIATTR_SW_WAR
	.align		4
.L_31:
        /*00a8*/ 	.byte	0x04, 0x36
        /*00aa*/ 	.short	(.L_33 - .L_32)
.L_32:
        /*00ac*/ 	.word	0x00000008
.L_33:


//--------------------- .nv.callgraph             --------------------------
	.section	.nv.callgraph,"",@"SHT_CUDA_CALLGRAPH"
	.align	4
	.sectionentsize	8
	.align		4
        /*0000*/ 	.word	0x00000000
	.align		4
        /*0004*/ 	.word	0xffffffff
	.align		4
        /*0008*/ 	.word	0x00000000
	.align		4
        /*000c*/ 	.word	0xfffffffe
	.align		4
        /*0010*/ 	.word	0x00000000
	.align		4
        /*0014*/ 	.word	0xfffffffd
	.align		4
        /*0018*/ 	.word	0x00000000
	.align		4
        /*001c*/ 	.word	0xfffffffc


//--------------------- .nv.constant4             --------------------------
	.section	.nv.constant4,"a",@progbits
	.align	8
	.align		8
.nv.constant4:
        /*0000*/ 	.dword	_$_str
	.align		8
        /*0008*/ 	.dword	_$_str_$_2


//--------------------- .text.triton_poi_fused__native_batch_norm_legit_no_training_1 --------------------------
	.section	.text.triton_poi_fused__native_batch_norm_legit_no_training_1,"ax",@progbits
	.align	128
        .global         triton_poi_fused__native_batch_norm_legit_no_training_1
        .type           triton_poi_fused__native_batch_norm_legit_no_training_1,@function
        .size           triton_poi_fused__native_batch_norm_legit_no_training_1,(.L_x_1 - triton_poi_fused__native_batch_norm_legit_no_training_1)
        .other          triton_poi_fused__native_batch_norm_legit_no_training_1,@"STO_CUDA_ENTRY STV_DEFAULT"
triton_poi_fused__native_batch_norm_legit_no_training_1:
.text.triton_poi_fused__native_batch_norm_legit_no_training_1:
[----:B------:R-:W-:Y:S01]  /*0000*/  LDC R1, c[0x0][0x28] ;  /* 0x00000a00ff017b82 */ /* 0x000fe20000000800 */
[----:B------:R-:W1:Y:S07]  /*0010*/  S2R R0, SR_TID.X ;  /* 0x0000000000007919 */ /* 0x000e6e0000002100 */
[----:B------:R-:W2:Y:S01]  /*0020*/  LDC.64 R24, c[0x0][0x218] ;  /* 0x00008600ff187b82 */ /* 0x000ea20000000a00 */
[----:B------:R-:W-:Y:S01]  /*0030*/  ULDC.64 UR4, c[0x0][0x208] ;  /* 0x0000820000047ab9 */ /* 0x000fe20000000a00 */
[----:B------:R-:W3:Y:S06]  /*0040*/  S2R R3, SR_CTAID.X ;  /* 0x0000000000037919 */ /* 0x000eec0000002500 */
[----:B------:R-:W4:Y:S08]  /*0050*/  LDC.64 R20, c[0x0][0x210] ;  /* 0x00008400ff147b82 */ /* 0x000f300000000a00 */
[----:B------:R-:W5:Y:S01]  /*0060*/  LDC.64 R16, c[0x0][0x220] ;  /* 0x00008800ff107b82 */ /* 0x000f620000000a00 */
[----:B-1----:R-:W-:-:S04]  /*0070*/  SHF.L.U32 R0, R0, 0x2, RZ ;  /* 0x0000000200007819 */ /* 0x002fc800000006ff */
[----:B------:R-:W-:-:S04]  /*0080*/  LOP3.LUT R0, R0, 0x1fc, RZ, 0xc0, !PT ;  /* 0x000001fc00007812 */ /* 0x000fc800078ec0ff */
[----:B---3--:R-:W-:-:S05]  /*0090*/  LEA R0, R3, R0, 0xa ;  /* 0x0000000003007211 */ /* 0x008fca00078e50ff */
[----:B------:R-:W-:-:S04]  /*00a0*/  IMAD.HI R2, R0, 0x66666667, RZ ;  /* 0x6666666700027827 */ /* 0x000fc800078e02ff */
[----:B----4-:R-:W-:Y:S01]  /*00b0*/  IMAD.WIDE R20, R0, 0x4, R20 ;  /* 0x0000000400147825 */ /* 0x010fe200078e0214 */
[----:B------:R-:W-:-:S04]  /*00c0*/  SHF.R.U32.HI R3, RZ, 0x1f, R2 ;  /* 0x0000001fff037819 */ /* 0x000fc80000011602 */
[----:B------:R-:W-:Y:S01]  /*00d0*/  LEA.HI.SX32 R3, R2, R3, 0x17 ;  /* 0x0000000302037211 */ /* 0x000fe200078fbaff */
[----:B------:R-:W3:Y:S04]  /*00e0*/  LDG.E.128 R4, desc[UR4][R20.64] ;  /* 0x0000000414047981 */ /* 0x000ee8000c1e1d00 */
[----:B------:R-:W-:-:S04]  /*00f0*/  IMAD R3, R3, -0x500, R0 ;  /* 0xfffffb0003037824 */ /* 0x000fc800078e0200 */
[C---:B--2---:R-:W-:Y:S01]  /*0100*/  IMAD.WIDE R8, R3.reuse, 0x4, R24 ;  /* 0x0000000403087825 */ /* 0x044fe200078e0218 */
[----:B------:R-:W-:Y:S01]  /*0110*/  IADD3 R2, R0, 0x200, RZ ;  /* 0x0000020000027810 */ /* 0x000fe20007ffe0ff */
[----:B------:R-:W2:Y:S02]  /*0120*/  LDG.E.128 R20, desc[UR4][R20.64+0x800] ;  /* 0x0008000414147981 */ /* 0x000ea4000c1e1d00 */
[----:B-----5:R-:W-:Y:S02]  /*0130*/  IMAD.WIDE R12, R3, 0x4, R16 ;  /* 0x00000004030c7825 */ /* 0x020fe400078e0210 */
[----:B------:R-:W3:Y:S04]  /*0140*/  LDG.E.EL.128 R8, desc[UR4][R8.64] ;  /* 0x0000000408087981 */ /* 0x000ee8000c2e1d00 */
[----:B------:R-:W4:Y:S01]  /*0150*/  LDG.E.EL.128 R12, desc[UR4][R12.64] ;  /* 0x000000040c0c7981 */ /* 0x000f22000c2e1d00 */
[----:B------:R-:W-:-:S05]  /*0160*/  IMAD.HI R18, R2, 0x66666667, RZ ;  /* 0x6666666702127827 */ /* 0x000fca00078e02ff */
[----:B------:R-:W-:-:S04]  /*0170*/  SHF.R.U32.HI R19, RZ, 0x1f, R18 ;  /* 0x0000001fff137819 */ /* 0x000fc80000011612 */
[----:B------:R-:W-:-:S05]  /*0180*/  LEA.HI.SX32 R19, R18, R19, 0x17 ;  /* 0x0000001312137211 */ /* 0x000fca00078fbaff */
[----:B------:R-:W-:-:S04]  /*0190*/  IMAD R2, R19, -0x500, R2 ;  /* 0xfffffb0013027824 */ /* 0x000fc800078e0202 */
[----:B------:R-:W-:-:S06]  /*01a0*/  IMAD.WIDE R16, R2, 0x4, R16 ;  /* 0x0000000402107825 */ /* 0x000fcc00078e0210 */
[----:B------:R-:W5:Y:S01]  /*01b0*/  LDG.E.EL.128 R16, desc[UR4][R16.64] ;  /* 0x0000000410107981 */ /* 0x000f62000c2e1d00 */
[----:B------:R-:W-:-:S06]  /*01c0*/  IMAD.WIDE R24, R2, 0x4, R24 ;  /* 0x0000000402187825 */ /* 0x000fcc00078e0218 */
[----:B------:R-:W2:Y:S01]  /*01d0*/  LDG.E.EL.128 R24, desc[UR4][R24.64] ;  /* 0x0000000418187981 */ /* 0x000ea2000c2e1d00 */
[----:B---3--:R-:W-:Y:S01]  /*01e0*/  FADD R7, R7, -R11 ;  /* 0x8000000b07077221 */ /* 0x008fe20000000000 */
[----:B----4-:R-:W-:Y:S01]  /*01f0*/  FADD R11, R13, 9.9999997473787516356e-06 ;  /* 0x3727c5ac0d0b7421 */ /* 0x010fe20000000000 */
[----:B------:R-:W-:-:S05]  /*0200*/  FADD R28, R12, 9.9999997473787516356e-06 ;  /* 0x3727c5ac0c1c7421 */ /* 0x000fca0000000000 */
[----:B------:R-:W1:Y:S01]  /*0210*/  MUFU.SQRT R11, R11 ;  /* 0x0000000b000b7308 */ /* 0x000e620000002000 */
[----:B------:R-:W-:-:S07]  /*0220*/  FADD R12, R14, 9.9999997473787516356e-06 ;  /* 0x3727c5ac0e0c7421 */ /* 0x000fce0000000000 */
[----:B------:R-:W3:Y:S01]  /*0230*/  MUFU.SQRT R28, R28 ;  /* 0x0000001c001c7308 */ /* 0x000ee20000002000 */
[----:B-1----:R-:W-:-:S07]  /*0240*/  FSETP.GT.AND P4, PT, R11, 8.50705917302346158658e+37, PT ;  /* 0x7e8000000b00780b */ /* 0x002fce0003f84000 */
[----:B------:R-:W1:Y:S01]  /*0250*/  MUFU.SQRT R12, R12 ;  /* 0x0000000c000c7308 */ /* 0x000e620000002000 */
[----:B------:R-:W-:Y:S01]  /*0260*/  FSETP.GEU.AND P0, PT, R11, 1.175494350822287508e-38, PT ;  /* 0x008000000b00780b */ /* 0x000fe20003f0e000 */
[----:B------:R-:W-:Y:S01]  /*0270*/  FADD R15, R15, 9.9999997473787516356e-06 ;  /* 0x3727c5ac0f0f7421 */ /* 0x000fe20000000000 */
[----:B-----5:R-:W-:Y:S01]  /*0280*/  FADD R16, R16, 9.9999997473787516356e-06 ;  /* 0x3727c5ac10107421 */ /* 0x020fe20000000000 */
[----:B---3--:R-:W-:-:S04]  /*0290*/  FSETP.GT.AND P3, PT, R28, 8.50705917302346158658e+37, PT ;  /* 0x7e8000001c00780b */ /* 0x008fc80003f64000 */
[----:B------:R-:W3:Y:S01]  /*02a0*/  MUFU.SQRT R13, R15 ;  /* 0x0000000f000d7308 */ /* 0x000ee20000002000 */
[----:B------:R-:W-:Y:S01]  /*02b0*/  FSETP.GEU.AND P5, PT, R28, 1.175494350822287508e-38, PT ;  /* 0x008000001c00780b */ /* 0x000fe20003fae000 */
[----:B------:R-:W-:Y:S01]  /*02c0*/  @P4 FMUL R11, R11, 0.25 ;  /* 0x3e8000000b0b4820 */ /* 0x000fe20000400000 */
[----:B------:R-:W-:Y:S01]  /*02d0*/  FADD R6, R6, -R10 ;  /* 0x8000000a06067221 */ /* 0x000fe20000000000 */
[----:B------:R-:W-:Y:S01]  /*02e0*/  FADD R18, R18, 9.9999997473787516356e-06 ;  /* 0x3727c5ac12127421 */ /* 0x000fe20000000000 */
[----:B-1----:R-:W-:-:S03]  /*02f0*/  FSETP.GT.AND P6, PT, R12, 8.50705917302346158658e+37, PT ;  /* 0x7e8000000c00780b */ /* 0x002fc60003fc4000 */
[----:B------:R1:W4:Y:S01]  /*0300*/  MUFU.SQRT R10, R16 ;  /* 0x00000010000a7308 */ /* 0x0003220000002000 */
[----:B------:R-:W-:Y:S01]  /*0310*/  @!P0 FMUL R11, R11, 16777216 ;  /* 0x4b8000000b0b8820 */ /* 0x000fe20000400000 */
[----:B------:R-:W-:Y:S01]  /*0320*/  FADD R17, R17, 9.9999997473787516356e-06 ;  /* 0x3727c5ac11117421 */ /* 0x000fe20000000000 */
[----:B------:R-:W-:Y:S01]  /*0330*/  FADD R8, R4, -R8 ;  /* 0x8000000804087221 */ /* 0x000fe20000000000 */
[----:B------:R-:W-:Y:S01]  /*0340*/  FSETP.GEU.AND P1, PT, R12, 1.175494350822287508e-38, PT ;  /* 0x008000000c00780b */ /* 0x000fe20003f2e000 */
[----:B-1----:R-:W-:-:S03]  /*0350*/  HFMA2.MMA R16, -RZ, RZ, 1.625, 0 ;  /* 0x3e800000ff107435 */ /* 0x002fc600000001ff */
[----:B------:R1:W5:Y:S01]  /*0360*/  MUFU.SQRT R4, R18 ;  /* 0x0000001200047308 */ /* 0x0003620000002000 */
[----:B------:R-:W-:Y:S01]  /*0370*/  @P3 FMUL R28, R28, 0.25 ;  /* 0x3e8000001c1c3820 */ /* 0x000fe20000400000 */
[----:B---3--:R-:W-:Y:S01]  /*0380*/  FSETP.GT.AND P2, PT, R13, 8.50705917302346158658e+37, PT ;  /* 0x7e8000000d00780b */ /* 0x008fe20003f44000 */
[----:B--2---:R-:W-:-:S05]  /*0390*/  FADD R24, R20, -R24 ;  /* 0x8000001814187221 */ /* 0x004fca0000000000 */
[----:B------:R2:W3:Y:S01]  /*03a0*/  MUFU.SQRT R14, R17 ;  /* 0x00000011000e7308 */ /* 0x0004e20000002000 */
[----:B------:R-:W-:Y:S01]  /*03b0*/  @!P5 FMUL R28, R28, 16777216 ;  /* 0x4b8000001c1cd820 */ /* 0x000fe20000400000 */
[----:B------:R-:W-:-:S06]  /*03c0*/  FSEL R20, R16, 1, P4 ;  /* 0x3f80000010147808 */ /* 0x000fcc0002000000 */
[----:B------:R-:W3:Y:S01]  /*03d0*/  MUFU.RCP R11, R11 ;  /* 0x0000000b000b7308 */ /* 0x000ee20000001000 */
[C---:B-1----:R-:W-:Y:S01]  /*03e0*/  FSEL R18, R16.reuse, 1, P3 ;  /* 0x3f80000010127808 */ /* 0x042fe20001800000 */
[----:B------:R-:W-:Y:S01]  /*03f0*/  FADD R5, R5, -R9 ;  /* 0x8000000905057221 */ /* 0x000fe20000000000 */
[----:B--2---:R-:W-:Y:S01]  /*0400*/  FSEL R17, R16, 1, P6 ;  /* 0x3f80000010117808 */ /* 0x004fe20003000000 */
[----:B------:R-:W-:Y:S01]  /*0410*/  @P6 FMUL R12, R12, 0.25 ;  /* 0x3e8000000c0c6820 */ /* 0x000fe20000400000 */
[----:B------:R-:W-:Y:S02]  /*0420*/  FSETP.GEU.AND P3, PT, R13, 1.175494350822287508e-38, PT ;  /* 0x008000000d00780b */ /* 0x000fe40003f6e000 */
[----:B----4-:R-:W-:Y:S01]  /*0430*/  FSETP.GT.AND P4, PT, R10, 8.50705917302346158658e+37, PT ;  /* 0x7e8000000a00780b */ /* 0x010fe20003f84000 */
[----:B------:R1:W2:Y:S01]  /*0440*/  MUFU.RCP R9, R28 ;  /* 0x0000001c00097308 */ /* 0x0002a20000001000 */
[----:B------:R-:W-:Y:S01]  /*0450*/  @!P0 FMUL R20, R20, 16777216 ;  /* 0x4b80000014148820 */ /* 0x000fe20000400000 */
[----:B------:R-:W-:Y:S01]  /*0460*/  @!P1 FMUL R12, R12, 16777216 ;  /* 0x4b8000000c0c9820 */ /* 0x000fe20000400000 */
[----:B------:R-:W-:Y:S01]  /*0470*/  @!P5 FMUL R18, R18, 16777216 ;  /* 0x4b8000001212d820 */ /* 0x000fe20000400000 */
[----:B------:R-:W-:Y:S01]  /*0480*/  @!P1 FMUL R17, R17, 16777216 ;  /* 0x4b80000011119820 */ /* 0x000fe20000400000 */
[----:B------:R-:W-:-:S02]  /*0490*/  FSETP.GEU.AND P5, PT, R10, 1.175494350822287508e-38, PT ;  /* 0x008000000a00780b */ /* 0x000fc40003fae000 */
[----:B-----5:R-:W-:Y:S01]  /*04a0*/  FSETP.GT.AND P1, PT, R4, 8.50705917302346158658e+37, PT ;  /* 0x7e8000000400780b */ /* 0x020fe20003f24000 */
[----:B------:R-:W-:Y:S01]  /*04b0*/  @P2 FMUL R13, R13, 0.25 ;  /* 0x3e8000000d0d2820 */ /* 0x000fe20000400000 */
[----:B---3--:R-:W-:Y:S01]  /*04c0*/  FSETP.GT.AND P6, PT, R14, 8.50705917302346158658e+37, PT ;  /* 0x7e8000000e00780b */ /* 0x008fe20003fc4000 */
[----:B01----:R-:W-:Y:S01]  /*04d0*/  FMUL R28, R11, R20 ;  /* 0x000000140b1c7220 */ /* 0x003fe20000400000 */
[----:B------:R-:W-:Y:S02]  /*04e0*/  FSEL R11, R16, 1, P2 ;  /* 0x3f800000100b7808 */ /* 0x000fe40001000000 */
[----:B------:R-:W-:Y:S02]  /*04f0*/  FSETP.GEU.AND P2, PT, R4, 1.175494350822287508e-38, PT ;  /* 0x008000000400780b */ /* 0x000fe40003f4e000 */
[----:B------:R-:W-:Y:S01]  /*0500*/  FSETP.GEU.AND P0, PT, R14, 1.175494350822287508e-38, PT ;  /* 0x008000000e00780b */ /* 0x000fe20003f0e000 */
[----:B------:R-:W-:Y:S01]  /*0510*/  FADD R27, R23, -R27 ;  /* 0x8000001b171b7221 */ /* 0x000fe20000000000 */
[----:B------:R-:W-:Y:S01]  /*0520*/  FADD R26, R22, -R26 ;  /* 0x8000001a161a7221 */ /* 0x000fe20000000000 */
[----:B------:R-:W-:Y:S01]  /*0530*/  FADD R25, R21, -R25 ;  /* 0x8000001915197221 */ /* 0x000fe20000000000 */
[----:B------:R-:W-:Y:S01]  /*0540*/  @!P3 FMUL R13, R13, 16777216 ;  /* 0x4b8000000d0db820 */ /* 0x000fe20000400000 */
[----:B------:R-:W-:Y:S01]  /*0550*/  @P4 FMUL R10, R10, 0.25 ;  /* 0x3e8000000a0a4820 */ /* 0x000fe20000400000 */
[----:B------:R-:W0:Y:S01]  /*0560*/  LDC.64 R20, c[0x0][0x228] ;  /* 0x00008a00ff147b82 */ /* 0x000e220000000a00 */
[----:B--2---:R-:W-:Y:S01]  /*0570*/  FMUL R9, R9, R18 ;  /* 0x0000001209097220 */ /* 0x004fe20000400000 */
[----:B------:R-:W-:Y:S01]  /*0580*/  MUFU.RCP R12, R12 ;  /* 0x0000000c000c7308 */ /* 0x000fe20000001000 */
[----:B------:R-:W-:Y:S01]  /*0590*/  @!P5 FMUL R10, R10, 16777216 ;  /* 0x4b8000000a0ad820 */ /* 0x000fe20000400000 */
[----:B------:R-:W-:-:S04]  /*05a0*/  @P1 FMUL R4, R4, 0.25 ;  /* 0x3e80000004041820 */ /* 0x000fc80000400000 */
[----:B------:R-:W1:Y:S02]  /*05b0*/  LDC.64 R22, c[0x0][0x230] ;  /* 0x00008c00ff167b82 */ /* 0x000e640000000a00 */
[----:B------:R2:W3:Y:S01]  /*05c0*/  MUFU.RCP R18, R13 ;  /* 0x0000000d00127308 */ /* 0x0004e20000001000 */
[----:B------:R-:W-:Y:S01]  /*05d0*/  @P6 FMUL R14, R14, 0.25 ;  /* 0x3e8000000e0e6820 */ /* 0x000fe20000400000 */
[----:B------:R-:W-:-:S03]  /*05e0*/  @!P2 FMUL R4, R4, 16777216 ;  /* 0x4b8000000404a820 */ /* 0x000fc60000400000 */
[----:B------:R-:W-:-:S03]  /*05f0*/  @!P0 FMUL R14, R14, 16777216 ;  /* 0x4b8000000e0e8820 */ /* 0x000fc60000400000 */
[----:B------:R-:W4:Y:S01]  /*0600*/  MUFU.RCP R29, R10 ;  /* 0x0000000a001d7308 */ /* 0x000f220000001000 */
[----:B--2---:R-:W-:Y:S01]  /*0610*/  FMUL R13, R8, R9 ;  /* 0x00000009080d7220 */ /* 0x004fe20000400000 */
[----:B------:R-:W-:Y:S01]  /*0620*/  @!P3 FMUL R11, R11, 16777216 ;  /* 0x4b8000000b0bb820 */ /* 0x000fe20000400000 */
[----:B------:R-:W-:Y:S01]  /*0630*/  FSEL R8, R16, 1, P4 ;  /* 0x3f80000010087808 */ /* 0x000fe20002000000 */
[----:B------:R-:W-:-:S04]  /*0640*/  FMUL R28, R5, R28 ;  /* 0x0000001c051c7220 */ /* 0x000fc80000400000 */
[----:B------:R-:W2:Y:S01]  /*0650*/  MUFU.RCP R30, R14 ;  /* 0x0000000e001e7308 */ /* 0x000ea20000001000 */
[----:B---3--:R-:W-:Y:S01]  /*0660*/  FMUL R18, R18, R11 ;  /* 0x0000000b12127220 */ /* 0x008fe20000400000 */
[----:B------:R-:W-:Y:S01]  /*0670*/  FMUL R17, R12, R17 ;  /* 0x000000110c117220 */ /* 0x000fe20000400000 */
[----:B------:R-:W-:-:S05]  /*0680*/  @!P5 FMUL R8, R8, 16777216 ;  /* 0x4b8000000808d820 */ /* 0x000fca0000400000 */
[----:B------:R-:W3:Y:S01]  /*0690*/  MUFU.RCP R4, R4 ;  /* 0x0000000400047308 */ /* 0x000ee20000001000 */
[C---:B------:R-:W-:Y:S02]  /*06a0*/  FSEL R11, R16.reuse, 1, P6 ;  /* 0x3f800000100b7808 */ /* 0x040fe40003000000 */
[----:B------:R-:W-:Y:S01]  /*06b0*/  FSEL R5, R16, 1, P1 ;  /* 0x3f80000010057808 */ /* 0x000fe20000800000 */
[----:B------:R-:W-:Y:S01]  /*06c0*/  FMUL R17, R6, R17 ;  /* 0x0000001106117220 */ /* 0x000fe20000400000 */
[----:B------:R-:W-:Y:S01]  /*06d0*/  FMUL R18, R7, R18 ;  /* 0x0000001207127220 */ /* 0x000fe20000400000 */
[----:B----4-:R-:W-:Y:S01]  /*06e0*/  FMUL R29, R29, R8 ;  /* 0x000000081d1d7220 */ /* 0x010fe20000400000 */
[----:B0-----:R-:W-:-:S04]  /*06f0*/  IMAD.WIDE R8, R3, 0x4, R20 ;  /* 0x0000000403087825 */ /* 0x001fc800078e0214 */
[----:B------:R-:W-:Y:S01]  /*0700*/  @!P0 FMUL R11, R11, 16777216 ;  /* 0x4b8000000b0b8820 */ /* 0x000fe20000400000 */
[----:B------:R-:W-:Y:S01]  /*0710*/  @!P2 FMUL R5, R5, 16777216 ;  /* 0x4b8000000505a820 */ /* 0x000fe20000400000 */
[----:B-1----:R-:W-:-:S04]  /*0720*/  IMAD.WIDE R6, R3, 0x4, R22 ;  /* 0x0000000403067825 */ /* 0x002fc800078e0216 */
[----:B--2---:R-:W-:Y:S02]  /*0730*/  FMUL R30, R30, R11 ;  /* 0x0000000b1e1e7220 */ /* 0x004fe40000400000 */
[----:B------:R-:W2:Y:S01]  /*0740*/  LDG.E.EL.128 R8, desc[UR4][R8.64] ;  /* 0x0000000408087981 */ /* 0x000ea2000c2e1d00 */
[----:B---3--:R-:W-:-:S03]  /*0750*/  FMUL R3, R4, R5 ;  /* 0x0000000504037220 */ /* 0x008fc60000400000 */
[----:B------:R-:W2:Y:S01]  /*0760*/  LDG.E.EL.128 R4, desc[UR4][R6.64] ;  /* 0x0000000406047981 */ /* 0x000ea2000c2e1d00 */
[----:B------:R-:W-:-:S04]  /*0770*/  IMAD.WIDE R14, R2, 0x4, R20 ;  /* 0x00000004020e7825 */ /* 0x000fc800078e0214 */
[----:B------:R-:W-:-:S06]  /*0780*/  IMAD.WIDE R22, R2, 0x4, R22 ;  /* 0x0000000402167825 */ /* 0x000fcc00078e0216 */
[----:B------:R-:W3:Y:S01]  /*0790*/  LDG.E.EL.128 R20, desc[UR4][R22.64] ;  /* 0x0000000416147981 */ /* 0x000ee2000c2e1d00 */
[----:B------:R-:W-:Y:S01]  /*07a0*/  FADD R19, R19, 9.9999997473787516356e-06 ;  /* 0x3727c5ac13137421 */ /* 0x000fe20000000000 */
[----:B--2---:R-:W-:Y:S02]  /*07b0*/  FFMA R4, R8, R13, R4 ;  /* 0x0000000d08047223 */ /* 0x004fe40000000004 */
[----:B------:R-:W3:Y:S01]  /*07c0*/  LDG.E.EL.128 R12, desc[UR4][R14.64] ;  /* 0x000000040e0c7981 */ /* 0x000ee2000c2e1d00 */
[----:B------:R-:W-:Y:S02]  /*07d0*/  FFMA R5, R9, R28, R5 ;  /* 0x0000001c09057223 */ /* 0x000fe40000000005 */
[----:B------:R-:W0:Y:S02]  /*07e0*/  MUFU.SQRT R28, R19 ;  /* 0x00000013001c7308 */ /* 0x000e240000002000 */
[C---:B0-----:R-:W-:Y:S02]  /*07f0*/  FSETP.GT.AND P0, PT, R28.reuse, 8.50705917302346158658e+37, PT ;  /* 0x7e8000001c00780b */ /* 0x041fe40003f04000 */
[----:B------:R-:W-:-:S11]  /*0800*/  FSETP.GEU.AND P1, PT, R28, 1.175494350822287508e-38, PT ;  /* 0x008000001c00780b */ /* 0x000fd60003f2e000 */
[----:B------:R-:W-:-:S04]  /*0810*/  @P0 FMUL R28, R28, 0.25 ;  /* 0x3e8000001c1c0820 */ /* 0x000fc80000400000 */
[----:B------:R-:W-:-:S04]  /*0820*/  @!P1 FMUL R28, R28, 16777216 ;  /* 0x4b8000001c1c9820 */ /* 0x000fc80000400000 */
[----:B------:R-:W0:Y:S01]  /*0830*/  MUFU.RCP R2, R28 ;  /* 0x0000001c00027308 */ /* 0x000e220000001000 */
[----:B------:R-:W-:-:S05]  /*0840*/  FSEL R9, R16, 1, P0 ;  /* 0x3f80000010097808 */ /* 0x000fca0000000000 */
[----:B------:R-:W-:-:S04]  /*0850*/  @!P1 FMUL R9, R9, 16777216 ;  /* 0x4b80000009099820 */ /* 0x000fc80000400000 */
[----:B0-----:R-:W-:Y:S02]  /*0860*/  FMUL R2, R2, R9 ;  /* 0x0000000902027220 */ /* 0x001fe40000400000 */
[----:B------:R-:W0:Y:S01]  /*0870*/  LDC.64 R8, c[0x0][0x238] ;  /* 0x00008e00ff087b82 */ /* 0x000e220000000a00 */
[----:B------:R-:W-:Y:S01]  /*0880*/  FMUL R29, R24, R29 ;  /* 0x0000001d181d7220 */ /* 0x000fe20000400000 */
[----:B------:R-:W-:Y:S01]  /*0890*/  FMUL R30, R25, R30 ;  /* 0x0000001e191e7220 */ /* 0x000fe20000400000 */
[----:B------:R-:W-:Y:S01]  /*08a0*/  FMUL R3, R26, R3 ;  /* 0x000000031a037220 */ /* 0x000fe20000400000 */
[----:B------:R-:W-:Y:S01]  /*08b0*/  FMUL R2, R27, R2 ;  /* 0x000000021b027220 */ /* 0x000fe20000400000 */
[----:B------:R-:W-:Y:S01]  /*08c0*/  FFMA R6, R10, R17, R6 ;  /* 0x000000110a067223 */ /* 0x000fe20000000006 */
[----:B------:R-:W-:Y:S01]  /*08d0*/  FFMA R7, R11, R18, R7 ;  /* 0x000000120b077223 */ /* 0x000fe20000000007 */
[----:B0-----:R-:W-:-:S05]  /*08e0*/  IMAD.WIDE R8, R0, 0x4, R8 ;  /* 0x0000000400087825 */ /* 0x001fca00078e0208 */
[----:B------:R-:W-:Y:S01]  /*08f0*/  STG.E.128 desc[UR4][R8.64], R4 ;  /* 0x0000000408007986 */ /* 0x000fe2000c101d04 */
[----:B---3--:R-:W-:Y:S01]  /*0900*/  FFMA R12, R12, R29, R20 ;  /* 0x0000001d0c0c7223 */ /* 0x008fe20000000014 */
[----:B------:R-:W-:Y:S01]  /*0910*/  FFMA R13, R13, R30, R21 ;  /* 0x0000001e0d0d7223 */ /* 0x000fe20000000015 */
[----:B------:R-:W-:Y:S01]  /*0920*/  FFMA R14, R14, R3, R22 ;  /* 0x000000030e0e7223 */ /* 0x000fe20000000016 */
[----:B------:R-:W-:-:S05]  /*0930*/  FFMA R15, R15, R2, R23 ;  /* 0x000000020f0f7223 */ /* 0x000fca0000000017 */
[----:B------:R-:W-:Y:S01]  /*0940*/  STG.E.128 desc[UR4][R8.64+0x800], R12 ;  /* 0x0008000c08007986 */ /* 0x000fe2000c101d04 */
[----:B------:R-:W-:Y:S05]  /*0950*/  EXIT ;  /* 0x000000000000794d */ /* 0x000fea0003800000 */
.L_x_0:
[----:B------:R-:W-:-:S00]  /*0960*/  BRA `(.L_x_0) ;  /* 0xfffffffc00fc7947 */ /* 0x000fc0000383ffff */
[----:B------:R-:W-:-:S00]  /*0970*/  NOP ;  /* 0x0000000000007918 */ /* 0x000fc00000000000 */
        /* <DEDUP_REMOVED lines=8> */
.L_x_1:


//--------------------- .nv.global.init           --------------------------
	.section	.nv.global.init,"aw",@progbits
.nv.global.init:
	.type		_$_str,@object
	.size		_$_str,(_$_str_$_2 - _$_str)
_$_str:
        /*0000*/ 	.byte	0x5f, 0x5f, 0x43, 0x55, 0x44, 0x41, 0x5f, 0x46, 0x54, 0x5a, 0x00
	.type		_$_str_$_2,@object
	.size		_$_str_$_2,(.L_1 - _$_str_$_2)
_$_str_$_2:
        /*000b*/ 	.byte	0x5f, 0x5f, 0x43, 0x55, 0x44, 0x41, 0x5f, 0x50, 0x52, 0x45, 0x43, 0x5f, 0x53, 0x51, 0x52, 0x54
        /*001b*/ 	.byte	0x00
.L_1:


//--------------------- .nv.constant0.triton_poi_fused__native_batch_norm_legit_no_training_1 --------------------------
	.section	.nv.constant0.triton_poi_fused__native_batch_norm_legit_no_training_1,"a",@progbits
	.sectionflags	@""
	.align	4
.nv.constant0.triton_poi_fused__native_batch_norm_legit_no_training_1:
	.zero		580
